//
// Generated by NVIDIA NVVM Compiler
//
// Compiler Build ID: CL-36424714
// Cuda compilation tools, release 13.0, V13.0.88
// Based on NVVM 20.0.0
//

.version 9.0
.target sm_100
.address_size 64

	// .globl	_Z6arrAddPiS_i
.extern .shared .align 16 .b8 sdata[];

.visible .entry _Z6arrAddPiS_i(
	.param .u64 .ptr .align 1 _Z6arrAddPiS_i_param_0,
	.param .u64 .ptr .align 1 _Z6arrAddPiS_i_param_1,
	.param .u32 _Z6arrAddPiS_i_param_2
)
{
	.reg .pred 	%p<5>;
	.reg .b32 	%r<24>;
	.reg .b64 	%rd<9>;

	ld.param.u64 	%rd2, [_Z6arrAddPiS_i_param_0];
	ld.param.u64 	%rd1, [_Z6arrAddPiS_i_param_1];
	cvta.to.global.u64 	%rd3, %rd2;
	mov.u32 	%r1, %tid.x;
	mov.u32 	%r2, %ctaid.x;
	mov.u32 	%r3, %ntid.x;
	mad.lo.s32 	%r7, %r2, %r3, %r1;
	mul.wide.u32 	%rd4, %r7, 4;
	add.s64 	%rd5, %rd3, %rd4;
	ld.global.u32 	%r8, [%rd5];
	shl.b32 	%r9, %r1, 2;
	mov.u32 	%r10, sdata;
	add.s32 	%r11, %r10, %r9;
	st.shared.u32 	[%r11], %r8;
	bar.sync 	0;
	setp.lt.u32 	%p1, %r3, 2;
	@%p1 bra 	$L__BB0_5;
	mov.b32 	%r23, 1;
$L__BB0_2:
	shl.b32 	%r5, %r23, 1;
	mul.lo.s32 	%r6, %r5, %r1;
	setp.ge.u32 	%p2, %r6, %r3;
	@%p2 bra 	$L__BB0_4;
	add.s32 	%r13, %r6, %r23;
	shl.b32 	%r14, %r13, 2;
	add.s32 	%r16, %r10, %r14;
	ld.shared.u32 	%r17, [%r16];
	shl.b32 	%r18, %r6, 2;
	add.s32 	%r19, %r10, %r18;
	ld.shared.u32 	%r20, [%r19];
	add.s32 	%r21, %r20, %r17;
	st.shared.u32 	[%r19], %r21;
$L__BB0_4:
	bar.sync 	0;
	setp.lt.u32 	%p3, %r5, %r3;
	mov.u32 	%r23, %r5;
	@%p3 bra 	$L__BB0_2;
$L__BB0_5:
	setp.ne.s32 	%p4, %r1, 0;
	@%p4 bra 	$L__BB0_7;
	ld.shared.u32 	%r22, [sdata];
	cvta.to.global.u64 	%rd6, %rd1;
	mul.wide.u32 	%rd7, %r2, 4;
	add.s64 	%rd8, %rd6, %rd7;
	st.global.u32 	[%rd8], %r22;
$L__BB0_7:
	ret;

}


// ===== COMPILED SASS (sm_100) =====

	.target	sm_100

	.elftype	@"ET_EXEC"


//--------------------- .note.nv.tkinfo           --------------------------
	.section	.note.nv.tkinfo,"",@"SHT_NOTE"
	.sectionflags	@"SHF_NOTE_NV_TKINFO"
	.tkinfo
        /*0018*/ 	.word	0x00000002
        /*0030*/ 	.string	""
        /*0030*/ 	.string	"ptxas"
        /*0030*/ 	.string	"Cuda compilation tools, release 13.0, V13.0.88"
        /*0030*/ 	.string	"Build cuda_13.0.r13.0/compiler.36424714_0"
        /*0030*/ 	.string	"-arch sm_100 -m 64 "



//--------------------- .note.nv.cuinfo           --------------------------
	.section	.note.nv.cuinfo,"",@"SHT_NOTE"
	.sectionflags	@"SHF_NOTE_NV_CUINFO"
        /*0018*/ 	.short	0x0002
        /*001a*/ 	.short	0x0064
        /*001c*/ 	.short	0x0082
	.zero		2


//--------------------- .nv.info                  --------------------------
	.section	.nv.info,"",@"SHT_CUDA_INFO"
	.align	4


	//----- nvinfo : EIATTR_REGCOUNT
	.align		4
        /*0000*/ 	.byte	0x04, 0x2f
        /*0002*/ 	.short	(.L_1 - .L_0)
	.align		4
.L_0:
        /*0004*/ 	.word	index@(_Z6arrAddPiS_i)
        /*0008*/ 	.word	0x0000000a


	//----- nvinfo : EIATTR_FRAME_SIZE
	.align		4
.L_1:
        /*000c*/ 	.byte	0x04, 0x11
        /*000e*/ 	.short	(.L_3 - .L_2)
	.align		4
.L_2:
        /*0010*/ 	.word	index@(_Z6arrAddPiS_i)
        /*0014*/ 	.word	0x00000000


	//----- nvinfo : EIATTR_MIN_STACK_SIZE
	.align		4
.L_3:
        /*0018*/ 	.byte	0x04, 0x12
        /*001a*/ 	.short	(.L_5 - .L_4)
	.align		4
.L_4:
        /*001c*/ 	.word	index@(_Z6arrAddPiS_i)
        /*0020*/ 	.word	0x00000000
.L_5:


//--------------------- .nv.compat                --------------------------
	.section	.nv.compat,"",@"SHT_CUDA_COMPAT_INFO"
	.align	4
        /*0000*/ 	.byte	0x02, 0x09, 0x00, 0x00, 0x02, 0x02, 0x01, 0x00, 0x02, 0x05, 0x05, 0x00, 0x03, 0x07, 0x01, 0x01
        /*0010*/ 	.byte	0x02, 0x03, 0x00, 0x00, 0x02, 0x06, 0x01, 0x00, 0x04, 0x0b, 0x08, 0x00, 0x09, 0x00, 0x00, 0x00
        /*0020*/ 	.byte	0x00, 0x00, 0x00, 0x00


//--------------------- .nv.info._Z6arrAddPiS_i   --------------------------
	.section	.nv.info._Z6arrAddPiS_i,"",@"SHT_CUDA_INFO"
	.sectionflags	@""
	.align	4


	//----- nvinfo : EIATTR_CUDA_API_VERSION
	.align		4
        /*0000*/ 	.byte	0x04, 0x37
        /*0002*/ 	.short	(.L_7 - .L_6)
.L_6:
        /*0004*/ 	.word	0x00000082


	//----- nvinfo : EIATTR_KPARAM_INFO
	.align		4
.L_7:
        /*0008*/ 	.byte	0x04, 0x17
        /*000a*/ 	.short	(.L_9 - .L_8)
.L_8:
        /*000c*/ 	.word	0x00000000
        /*0010*/ 	.short	0x0002
        /*0012*/ 	.short	0x0010
        /*0014*/ 	.byte	0x00, 0xf0, 0x11, 0x00


	//----- nvinfo : EIATTR_KPARAM_INFO
	.align		4
.L_9:
        /*0018*/ 	.byte	0x04, 0x17
        /*001a*/ 	.short	(.L_11 - .L_10)
.L_10:
        /*001c*/ 	.word	0x00000000
        /*0020*/ 	.short	0x0001
        /*0022*/ 	.short	0x0008
        /*0024*/ 	.byte	0x00, 0xf5, 0x21, 0x00


	//----- nvinfo : EIATTR_KPARAM_INFO
	.align		4
.L_11:
        /*0028*/ 	.byte	0x04, 0x17
        /*002a*/ 	.short	(.L_13 - .L_12)
.L_12:
        /*002c*/ 	.word	0x00000000
        /*0030*/ 	.short	0x0000
        /*0032*/ 	.short	0x0000
        /*0034*/ 	.byte	0x00, 0xf5, 0x21, 0x00


	//----- nvinfo : EIATTR_SPARSE_MMA_MASK
	.align		4
.L_13:
        /*0038*/ 	.byte	0x03, 0x50
        /*003a*/ 	.short	0x0000


	//----- nvinfo : EIATTR_MAXREG_COUNT
	.align		4
        /*003c*/ 	.byte	0x03, 0x1b
        /*003e*/ 	.short	0x00ff


	//----- nvinfo : EIATTR_NUM_BARRIERS
	.align		4
        /*0040*/ 	.byte	0x02, 0x4c
        /*0042*/ 	.byte	0x01
	.zero		1


	//----- nvinfo : EIATTR_MERCURY_ISA_VERSION
	.align		4
        /*0044*/ 	.byte	0x03, 0x5f
        /*0046*/ 	.short	0x0101


	//----- nvinfo : EIATTR_VRC_CTA_INIT_COUNT
	.align		4
        /*0048*/ 	.byte	0x02, 0x4a
	.zero		1
	.zero		1


	//----- nvinfo : EIATTR_EXIT_INSTR_OFFSETS
	.align		4
        /*004c*/ 	.byte	0x04, 0x1c
        /*004e*/ 	.short	(.L_15 - .L_14)


	//   ....[0]....
.L_14:
        /*0050*/ 	.word	0x00000210


	//   ....[1]....
        /*0054*/ 	.word	0x00000290


	//----- nvinfo : EIATTR_CBANK_PARAM_SIZE
	.align		4
.L_15:
        /*0058*/ 	.byte	0x03, 0x19
        /*005a*/ 	.short	0x0014


	//----- nvinfo : EIATTR_PARAM_CBANK
	.align		4
        /*005c*/ 	.byte	0x04, 0x0a
        /*005e*/ 	.short	(.L_17 - .L_16)
	.align		4
.L_16:
        /*0060*/ 	.word	index@(.nv.constant0._Z6arrAddPiS_i)
        /*0064*/ 	.short	0x0380
        /*0066*/ 	.short	0x0014


	//----- nvinfo : EIATTR_SW_WAR
	.align		4
.L_17:
        /*0068*/ 	.byte	0x04, 0x36
        /*006a*/ 	.short	(.L_19 - .L_18)
.L_18:
        /*006c*/ 	.word	0x00000008
.L_19:


//--------------------- .nv.callgraph             --------------------------
	.section	.nv.callgraph,"",@"SHT_CUDA_CALLGRAPH"
	.align	4
	.sectionentsize	8
	.align		4
        /*0000*/ 	.word	0x00000000
	.align		4
        /*0004*/ 	.word	0xffffffff
	.align		4
        /*0008*/ 	.word	0x00000000
	.align		4
        /*000c*/ 	.word	0xfffffffe
	.align		4
        /*0010*/ 	.word	0x00000000
	.align		4
        /*0014*/ 	.word	0xfffffffd
	.align		4
        /*0018*/ 	.word	0x00000000
	.align		4
        /*001c*/ 	.word	0xfffffffc


//--------------------- .text._Z6arrAddPiS_i      --------------------------
	.section	.text._Z6arrAddPiS_i,"ax",@progbits
	.align	128
        .global         _Z6arrAddPiS_i
        .type           _Z6arrAddPiS_i,@function
        .size           _Z6arrAddPiS_i,(.L_x_3 - _Z6arrAddPiS_i)
        .other          _Z6arrAddPiS_i,@"STO_CUDA_ENTRY STV_DEFAULT"
_Z6arrAddPiS_i:
.text._Z6arrAddPiS_i:
[----:B------:R-:W-:Y:S01]  /*0000*/  LDC R1, c[0x0][0x37c] ;  /* 0x0000df00ff017b82 */ /* 0x000fe20000000800 */
[----:B------:R-:W0:Y:S07]  /*0010*/  S2R R4, SR_TID.X ;  /* 0x0000000000047919 */ /* 0x000e2e0000002100 */
[----:B------:R-:W1:Y:S01]  /*0020*/  LDC.64 R2, c[0x0][0x380] ;  /* 0x0000e000ff027b82 */ /* 0x000e620000000a00 */
[----:B------:R-:W0:Y:S01]  /*0030*/  LDCU UR7, c[0x0][0x360] ;  /* 0x00006c00ff0777ac */ /* 0x000e220008000800 */
[----:B------:R-:W0:Y:S01]  /*0040*/  S2R R7, SR_CTAID.X ;  /* 0x0000000000077919 */ /* 0x000e220000002500 */
[----:B------:R-:W2:Y:S01]  /*0050*/  LDCU.64 UR8, c[0x0][0x358] ;  /* 0x00006b00ff0877ac */ /* 0x000ea20008000a00 */
[----:B0-----:R-:W-:-:S04]  /*0060*/  IMAD R5, R7, UR7, R4 ;  /* 0x0000000707057c24 */ /* 0x001fc8000f8e0204 */
[----:B-1----:R-:W-:-:S06]  /*0070*/  IMAD.WIDE.U32 R2, R5, 0x4, R2 ;  /* 0x0000000405027825 */ /* 0x002fcc00078e0002 */
[----:B--2---:R-:W2:Y:S01]  /*0080*/  LDG.E R2, desc[UR8][R2.64] ;  /* 0x0000000802027981 */ /* 0x004ea2000c1e1900 */
[----:B------:R-:W0:Y:S01]  /*0090*/  S2UR UR5, SR_CgaCtaId ;  /* 0x00000000000579c3 */ /* 0x000e220000008800 */
[----:B------:R-:W-:Y:S01]  /*00a0*/  UMOV UR4, 0x400 ;  /* 0x0000040000047882 */ /* 0x000fe20000000000 */
[----:B------:R-:W-:Y:S01]  /*00b0*/  UISETP.GE.U32.AND UP0, UPT, UR7, 0x2, UPT ;  /* 0x000000020700788c */ /* 0x000fe2000bf06070 */
[----:B------:R-:W-:Y:S01]  /*00c0*/  ISETP.NE.AND P1, PT, R4, RZ, PT ;  /* 0x000000ff0400720c */ /* 0x000fe20003f25270 */
[----:B0-----:R-:W-:-:S06]  /*00d0*/  ULEA UR4, UR5, UR4, 0x18 ;  /* 0x0000000405047291 */ /* 0x001fcc000f8ec0ff */
[----:B------:R-:W-:-:S05]  /*00e0*/  LEA R5, R4, UR4, 0x2 ;  /* 0x0000000404057c11 */ /* 0x000fca000f8e10ff */
[----:B--2---:R0:W-:Y:S01]  /*00f0*/  STS [R5], R2 ;  /* 0x0000000205007388 */ /* 0x0041e20000000800 */
[----:B------:R-:W-:Y:S06]  /*0100*/  BAR.SYNC.DEFER_BLOCKING 0x0 ;  /* 0x0000000000007b1d */ /* 0x000fec0000010000 */
[----:B------:R-:W-:Y:S05]  /*0110*/  BRA.U !UP0, `(.L_x_0) ;  /* 0x00000001083c7547 */ /* 0x000fea000b800000 */
[----:B------:R-:W-:-:S05]  /*0120*/  UMOV UR5, 0x1 ;  /* 0x0000000100057882 */ /* 0x000fca0000000000 */
.L_x_1:
[----:B------:R-:W-:-:S04]  /*0130*/  USHF.L.U32 UR6, UR5, 0x1, URZ ;  /* 0x0000000105067899 */ /* 0x000fc800080006ff */
[----:B------:R-:W-:Y:S02]  /*0140*/  UISETP.GE.U32.AND UP0, UPT, UR6, UR7, UPT ;  /* 0x000000070600728c */ /* 0x000fe4000bf06070 */
[----:B01----:R-:W-:-:S05]  /*0150*/  IMAD R2, R4, UR6, RZ ;  /* 0x0000000604027c24 */ /* 0x003fca000f8e02ff */
[----:B------:R-:W-:-:S13]  /*0160*/  ISETP.GE.U32.AND P0, PT, R2, UR7, PT ;  /* 0x0000000702007c0c */ /* 0x000fda000bf06070 */
[C---:B------:R-:W-:Y:S01]  /*0170*/  @!P0 VIADD R0, R2.reuse, UR5 ;  /* 0x0000000502008c36 */ /* 0x040fe20008000000 */
[----:B------:R-:W-:Y:S01]  /*0180*/  @!P0 LEA R2, R2, UR4, 0x2 ;  /* 0x0000000402028c11 */ /* 0x000fe2000f8e10ff */
[----:B------:R-:W-:-:S03]  /*0190*/  UMOV UR5, UR6 ;  /* 0x0000000600057c82 */ /* 0x000fc60008000000 */
[----:B------:R-:W-:Y:S01]  /*01a0*/  @!P0 LEA R0, R0, UR4, 0x2 ;  /* 0x0000000400008c11 */ /* 0x000fe2000f8e10ff */
[----:B------:R-:W-:Y:S05]  /*01b0*/  @!P0 LDS R3, [R2] ;  /* 0x0000000002038984 */ /* 0x000fea0000000800 */
[----:B------:R-:W0:Y:S02]  /*01c0*/  @!P0 LDS R0, [R0] ;  /* 0x0000000000008984 */ /* 0x000e240000000800 */
[----:B0-----:R-:W-:-:S05]  /*01d0*/  @!P0 IADD3 R3, PT, PT, R0, R3, RZ ;  /* 0x0000000300038210 */ /* 0x001fca0007ffe0ff */
[----:B------:R1:W-:Y:S01]  /*01e0*/  @!P0 STS [R2], R3 ;  /* 0x0000000302008388 */ /* 0x0003e20000000800 */
[----:B------:R-:W-:Y:S06]  /*01f0*/  BAR.SYNC.DEFER_BLOCKING 0x0 ;  /* 0x0000000000007b1d */ /* 0x000fec0000010000 */
[----:B------:R-:W-:Y:S05]  /*0200*/  BRA.U !UP0, `(.L_x_1) ;  /* 0xfffffffd08c87547 */ /* 0x000fea000b83ffff */
.L_x_0:
[----:B------:R-:W-:Y:S05]  /*0210*/  @P1 EXIT ;  /* 0x000000000000194d */ /* 0x000fea0003800000 */
[----:B------:R-:W2:Y:S01]  /*0220*/  S2UR UR5, SR_CgaCtaId ;  /* 0x00000000000579c3 */ /* 0x000ea20000008800 */
[----:B------:R-:W-:-:S07]  /*0230*/  UMOV UR4, 0x400 ;  /* 0x0000040000047882 */ /* 0x000fce0000000000 */
[----:B01----:R-:W0:Y:S01]  /*0240*/  LDC.64 R2, c[0x0][0x388] ;  /* 0x0000e200ff027b82 */ /* 0x003e220000000a00 */
[----:B--2---:R-:W-:Y:S01]  /*0250*/  ULEA UR4, UR5, UR4, 0x18 ;  /* 0x0000000405047291 */ /* 0x004fe2000f8ec0ff */
[----:B0-----:R-:W-:-:S08]  /*0260*/  IMAD.WIDE.U32 R2, R7, 0x4, R2 ;  /* 0x0000000407027825 */ /* 0x001fd000078e0002 */
[----:B------:R-:W0:Y:S04]  /*0270*/  LDS R5, [UR4] ;  /* 0x00000004ff057984 */ /* 0x000e280008000800 */
[----:B0-----:R-:W-:Y:S01]  /*0280*/  STG.E desc[UR8][R2.64], R5 ;  /* 0x0000000502007986 */ /* 0x001fe2000c101908 */
[----:B------:R-:W-:Y:S05]  /*0290*/  EXIT ;  /* 0x000000000000794d */ /* 0x000fea0003800000 */
.L_x_2:
[----:B------:R-:W-:-:S00]  /*02a0*/  BRA `(.L_x_2) ;  /* 0xfffffffc00fc7947 */ /* 0x000fc0000383ffff */
[----:B------:R-:W-:-:S00]  /*02b0*/  NOP ;  /* 0x0000000000007918 */ /* 0x000fc00000000000 */
        /* <DEDUP_REMOVED lines=12> */
.L_x_3:


//--------------------- .nv.shared._Z6arrAddPiS_i --------------------------
	.section	.nv.shared._Z6arrAddPiS_i,"aw",@nobits
	.sectionflags	@""
	.align	16
	.zero		1024


//--------------------- .nv.shared.reserved.0     --------------------------
	.section	.nv.shared.reserved.0,"aw",@nobits
	.weak		__nv_reservedSMEM_offset_0_alias
	.size		__nv_reservedSMEM_offset_0_alias, 0, 64
	.other		__nv_reservedSMEM_offset_0_alias,@"STO_CUDA_RESERVED_SHARED STV_DEFAULT"
__nv_reservedSMEM_offset_0_alias:
	.zero		0
	.zero		64


//--------------------- .nv.constant0._Z6arrAddPiS_i --------------------------
	.section	.nv.constant0._Z6arrAddPiS_i,"a",@progbits
	.sectionflags	@""
	.align	4
.nv.constant0._Z6arrAddPiS_i:
	.zero		916


//--------------------- SYMBOLS --------------------------

	.type		.nv.reservedSmem.offset0,@object
	.size		.nv.reservedSmem.offset0,0x4
	.type		.nv.reservedSmem.cap,@object
	.size		.nv.reservedSmem.cap,0x4
